//
// Generated by NVIDIA NVVM Compiler
//
// Compiler Build ID: CL-36424714
// Cuda compilation tools, release 13.0, V13.0.88
// Based on NVVM 20.0.0
//

.version 9.0
.target sm_100
.address_size 64

	// .globl	_Z24vector_add_shared_tilingPKfS0_Pfi
// _ZZ24vector_add_shared_tilingPKfS0_PfiE3s_a has been demoted
// _ZZ24vector_add_shared_tilingPKfS0_PfiE3s_b has been demoted

.visible .entry _Z24vector_add_shared_tilingPKfS0_Pfi(
	.param .u64 .ptr .align 1 _Z24vector_add_shared_tilingPKfS0_Pfi_param_0,
	.param .u64 .ptr .align 1 _Z24vector_add_shared_tilingPKfS0_Pfi_param_1,
	.param .u64 .ptr .align 1 _Z24vector_add_shared_tilingPKfS0_Pfi_param_2,
	.param .u32 _Z24vector_add_shared_tilingPKfS0_Pfi_param_3
)
{
	.reg .pred 	%p<3>;
	.reg .b32 	%r<11>;
	.reg .b32 	%f<6>;
	.reg .b64 	%rd<12>;
	// demoted variable
	.shared .align 4 .b8 _ZZ24vector_add_shared_tilingPKfS0_PfiE3s_a[1024];
	// demoted variable
	.shared .align 4 .b8 _ZZ24vector_add_shared_tilingPKfS0_PfiE3s_b[1024];
	ld.param.u64 	%rd1, [_Z24vector_add_shared_tilingPKfS0_Pfi_param_0];
	ld.param.u64 	%rd2, [_Z24vector_add_shared_tilingPKfS0_Pfi_param_1];
	ld.param.u64 	%rd3, [_Z24vector_add_shared_tilingPKfS0_Pfi_param_2];
	ld.param.u32 	%r4, [_Z24vector_add_shared_tilingPKfS0_Pfi_param_3];
	mov.u32 	%r5, %tid.x;
	mov.u32 	%r6, %ctaid.x;
	shl.b32 	%r7, %r6, 8;
	add.s32 	%r1, %r7, %r5;
	setp.ge.s32 	%p1, %r1, %r4;
	shl.b32 	%r8, %r5, 2;
	mov.u32 	%r9, _ZZ24vector_add_shared_tilingPKfS0_PfiE3s_a;
	add.s32 	%r2, %r9, %r8;
	mov.u32 	%r10, _ZZ24vector_add_shared_tilingPKfS0_PfiE3s_b;
	add.s32 	%r3, %r10, %r8;
	@%p1 bra 	$L__BB0_2;
	cvta.to.global.u64 	%rd4, %rd1;
	cvta.to.global.u64 	%rd5, %rd2;
	mul.wide.s32 	%rd6, %r1, 4;
	add.s64 	%rd7, %rd4, %rd6;
	ld.global.nc.f32 	%f1, [%rd7];
	st.shared.f32 	[%r2], %f1;
	add.s64 	%rd8, %rd5, %rd6;
	ld.global.nc.f32 	%f2, [%rd8];
	st.shared.f32 	[%r3], %f2;
$L__BB0_2:
	setp.ge.s32 	%p2, %r1, %r4;
	bar.sync 	0;
	@%p2 bra 	$L__BB0_4;
	ld.shared.f32 	%f3, [%r2];
	ld.shared.f32 	%f4, [%r3];
	add.f32 	%f5, %f3, %f4;
	cvta.to.global.u64 	%rd9, %rd3;
	mul.wide.s32 	%rd10, %r1, 4;
	add.s64 	%rd11, %rd9, %rd10;
	st.global.f32 	[%rd11], %f5;
$L__BB0_4:
	ret;

}


// ===== COMPILED SASS (sm_100) =====

	.target	sm_100

	.elftype	@"ET_EXEC"


//--------------------- .note.nv.tkinfo           --------------------------
	.section	.note.nv.tkinfo,"",@"SHT_NOTE"
	.sectionflags	@"SHF_NOTE_NV_TKINFO"
	.tkinfo
        /*0018*/ 	.word	0x00000002
        /*0030*/ 	.string	""
        /*0030*/ 	.string	"ptxas"
        /*0030*/ 	.string	"Cuda compilation tools, release 13.0, V13.0.88"
        /*0030*/ 	.string	"Build cuda_13.0.r13.0/compiler.36424714_0"
        /*0030*/ 	.string	"-arch sm_100 -m 64 "



//--------------------- .note.nv.cuinfo           --------------------------
	.section	.note.nv.cuinfo,"",@"SHT_NOTE"
	.sectionflags	@"SHF_NOTE_NV_CUINFO"
        /*0018*/ 	.short	0x0002
        /*001a*/ 	.short	0x0064
        /*001c*/ 	.short	0x0082
	.zero		2


//--------------------- .nv.info                  --------------------------
	.section	.nv.info,"",@"SHT_CUDA_INFO"
	.align	4


	//----- nvinfo : EIATTR_REGCOUNT
	.align		4
        /*0000*/ 	.byte	0x04, 0x2f
        /*0002*/ 	.short	(.L_1 - .L_0)
	.align		4
.L_0:
        /*0004*/ 	.word	index@(_Z24vector_add_shared_tilingPKfS0_Pfi)
        /*0008*/ 	.word	0x0000000a


	//----- nvinfo : EIATTR_FRAME_SIZE
	.align		4
.L_1:
        /*000c*/ 	.byte	0x04, 0x11
        /*000e*/ 	.short	(.L_3 - .L_2)
	.align		4
.L_2:
        /*0010*/ 	.word	index@(_Z24vector_add_shared_tilingPKfS0_Pfi)
        /*0014*/ 	.word	0x00000000


	//----- nvinfo : EIATTR_MIN_STACK_SIZE
	.align		4
.L_3:
        /*0018*/ 	.byte	0x04, 0x12
        /*001a*/ 	.short	(.L_5 - .L_4)
	.align		4
.L_4:
        /*001c*/ 	.word	index@(_Z24vector_add_shared_tilingPKfS0_Pfi)
        /*0020*/ 	.word	0x00000000
.L_5:


//--------------------- .nv.compat                --------------------------
	.section	.nv.compat,"",@"SHT_CUDA_COMPAT_INFO"
	.align	4
        /*0000*/ 	.byte	0x02, 0x09, 0x00, 0x00, 0x02, 0x02, 0x01, 0x00, 0x02, 0x05, 0x05, 0x00, 0x03, 0x07, 0x01, 0x01
        /*0010*/ 	.byte	0x02, 0x03, 0x00, 0x00, 0x02, 0x06, 0x01, 0x00, 0x04, 0x0b, 0x08, 0x00, 0x09, 0x00, 0x00, 0x00
        /*0020*/ 	.byte	0x00, 0x00, 0x00, 0x00


//--------------------- .nv.info._Z24vector_add_shared_tilingPKfS0_Pfi --------------------------
	.section	.nv.info._Z24vector_add_shared_tilingPKfS0_Pfi,"",@"SHT_CUDA_INFO"
	.sectionflags	@""
	.align	4


	//----- nvinfo : EIATTR_CUDA_API_VERSION
	.align		4
        /*0000*/ 	.byte	0x04, 0x37
        /*0002*/ 	.short	(.L_7 - .L_6)
.L_6:
        /*0004*/ 	.word	0x00000082


	//----- nvinfo : EIATTR_KPARAM_INFO
	.align		4
.L_7:
        /*0008*/ 	.byte	0x04, 0x17
        /*000a*/ 	.short	(.L_9 - .L_8)
.L_8:
        /*000c*/ 	.word	0x00000000
        /*0010*/ 	.short	0x0003
        /*0012*/ 	.short	0x0018
        /*0014*/ 	.byte	0x00, 0xf0, 0x11, 0x00


	//----- nvinfo : EIATTR_KPARAM_INFO
	.align		4
.L_9:
        /*0018*/ 	.byte	0x04, 0x17
        /*001a*/ 	.short	(.L_11 - .L_10)
.L_10:
        /*001c*/ 	.word	0x00000000
        /*0020*/ 	.short	0x0002
        /*0022*/ 	.short	0x0010
        /*0024*/ 	.byte	0x00, 0xf5, 0x21, 0x00


	//----- nvinfo : EIATTR_KPARAM_INFO
	.align		4
.L_11:
        /*0028*/ 	.byte	0x04, 0x17
        /*002a*/ 	.short	(.L_13 - .L_12)
.L_12:
        /*002c*/ 	.word	0x00000000
        /*0030*/ 	.short	0x0001
        /*0032*/ 	.short	0x0008
        /*0034*/ 	.byte	0x00, 0xf5, 0x21, 0x00


	//----- nvinfo : EIATTR_KPARAM_INFO
	.align		4
.L_13:
        /*0038*/ 	.byte	0x04, 0x17
        /*003a*/ 	.short	(.L_15 - .L_14)
.L_14:
        /*003c*/ 	.word	0x00000000
        /*0040*/ 	.short	0x0000
        /*0042*/ 	.short	0x0000
        /*0044*/ 	.byte	0x00, 0xf5, 0x21, 0x00


	//----- nvinfo : EIATTR_SPARSE_MMA_MASK
	.align		4
.L_15:
        /*0048*/ 	.byte	0x03, 0x50
        /*004a*/ 	.short	0x0000


	//----- nvinfo : EIATTR_MAXREG_COUNT
	.align		4
        /*004c*/ 	.byte	0x03, 0x1b
        /*004e*/ 	.short	0x00ff


	//----- nvinfo : EIATTR_NUM_BARRIERS
	.align		4
        /*0050*/ 	.byte	0x02, 0x4c
        /*0052*/ 	.byte	0x01
	.zero		1


	//----- nvinfo : EIATTR_MERCURY_ISA_VERSION
	.align		4
        /*0054*/ 	.byte	0x03, 0x5f
        /*0056*/ 	.short	0x0101


	//----- nvinfo : EIATTR_VRC_CTA_INIT_COUNT
	.align		4
        /*0058*/ 	.byte	0x02, 0x4a
	.zero		1
	.zero		1


	//----- nvinfo : EIATTR_EXIT_INSTR_OFFSETS
	.align		4
        /*005c*/ 	.byte	0x04, 0x1c
        /*005e*/ 	.short	(.L_17 - .L_16)


	//   ....[0]....
.L_16:
        /*0060*/ 	.word	0x00000170


	//   ....[1]....
        /*0064*/ 	.word	0x000001e0


	//----- nvinfo : EIATTR_CBANK_PARAM_SIZE
	.align		4
.L_17:
        /*0068*/ 	.byte	0x03, 0x19
        /*006a*/ 	.short	0x001c


	//----- nvinfo : EIATTR_PARAM_CBANK
	.align		4
        /*006c*/ 	.byte	0x04, 0x0a
        /*006e*/ 	.short	(.L_19 - .L_18)
	.align		4
.L_18:
        /*0070*/ 	.word	index@(.nv.constant0._Z24vector_add_shared_tilingPKfS0_Pfi)
        /*0074*/ 	.short	0x0380
        /*0076*/ 	.short	0x001c


	//----- nvinfo : EIATTR_SW_WAR
	.align		4
.L_19:
        /*0078*/ 	.byte	0x04, 0x36
        /*007a*/ 	.short	(.L_21 - .L_20)
.L_20:
        /*007c*/ 	.word	0x00000008
.L_21:


//--------------------- .nv.callgraph             --------------------------
	.section	.nv.callgraph,"",@"SHT_CUDA_CALLGRAPH"
	.align	4
	.sectionentsize	8
	.align		4
        /*0000*/ 	.word	0x00000000
	.align		4
        /*0004*/ 	.word	0xffffffff
	.align		4
        /*0008*/ 	.word	0x00000000
	.align		4
        /*000c*/ 	.word	0xfffffffe
	.align		4
        /*0010*/ 	.word	0x00000000
	.align		4
        /*0014*/ 	.word	0xfffffffd
	.align		4
        /*0018*/ 	.word	0x00000000
	.align		4
        /*001c*/ 	.word	0xfffffffc


//--------------------- .text._Z24vector_add_shared_tilingPKfS0_Pfi --------------------------
	.section	.text._Z24vector_add_shared_tilingPKfS0_Pfi,"ax",@progbits
	.align	128
        .global         _Z24vector_add_shared_tilingPKfS0_Pfi
        .type           _Z24vector_add_shared_tilingPKfS0_Pfi,@function
        .size           _Z24vector_add_shared_tilingPKfS0_Pfi,(.L_x_1 - _Z24vector_add_shared_tilingPKfS0_Pfi)
        .other          _Z24vector_add_shared_tilingPKfS0_Pfi,@"STO_CUDA_ENTRY STV_DEFAULT"
_Z24vector_add_shared_tilingPKfS0_Pfi:
.text._Z24vector_add_shared_tilingPKfS0_Pfi:
[----:B------:R-:W-:Y:S01]  /*0000*/  LDC R1, c[0x0][0x37c] ;  /* 0x0000df00ff017b82 */ /* 0x000fe20000000800 */
[----:B------:R-:W0:Y:S01]  /*0010*/  S2R R6, SR_TID.X ;  /* 0x0000000000067919 */ /* 0x000e220000002100 */
[----:B------:R-:W1:Y:S06]  /*0020*/  LDCU UR4, c[0x0][0x398] ;  /* 0x00007300ff0477ac */ /* 0x000e6c0008000800 */
[----:B------:R-:W2:Y:S01]  /*0030*/  LDC.64 R2, c[0x0][0x380] ;  /* 0x0000e000ff027b82 */ /* 0x000ea20000000a00 */
[----:B------:R-:W0:Y:S01]  /*0040*/  S2R R7, SR_CTAID.X ;  /* 0x0000000000077919 */ /* 0x000e220000002500 */
[----:B------:R-:W3:Y:S06]  /*0050*/  LDCU.64 UR8, c[0x0][0x358] ;  /* 0x00006b00ff0877ac */ /* 0x000eec0008000a00 */
[----:B------:R-:W4:Y:S01]  /*0060*/  LDC.64 R4, c[0x0][0x388] ;  /* 0x0000e200ff047b82 */ /* 0x000f220000000a00 */
[----:B0-----:R-:W-:-:S04]  /*0070*/  LEA R7, R7, R6, 0x8 ;  /* 0x0000000607077211 */ /* 0x001fc800078e40ff */
[----:B-1----:R-:W-:-:S13]  /*0080*/  ISETP.GE.AND P0, PT, R7, UR4, PT ;  /* 0x0000000407007c0c */ /* 0x002fda000bf06270 */
[----:B--2---:R-:W-:-:S04]  /*0090*/  @!P0 IMAD.WIDE R2, R7, 0x4, R2 ;  /* 0x0000000407028825 */ /* 0x004fc800078e0202 */
[----:B----4-:R-:W-:Y:S02]  /*00a0*/  @!P0 IMAD.WIDE R4, R7, 0x4, R4 ;  /* 0x0000000407048825 */ /* 0x010fe400078e0204 */
[----:B---3--:R-:W2:Y:S04]  /*00b0*/  @!P0 LDG.E.CONSTANT R3, desc[UR8][R2.64] ;  /* 0x0000000802038981 */ /* 0x008ea8000c1e9900 */
[----:B------:R-:W3:Y:S01]  /*00c0*/  @!P0 LDG.E.CONSTANT R5, desc[UR8][R4.64] ;  /* 0x0000000804058981 */ /* 0x000ee2000c1e9900 */
[----:B------:R-:W0:Y:S01]  /*00d0*/  S2UR UR6, SR_CgaCtaId ;  /* 0x00000000000679c3 */ /* 0x000e220000008800 */
[----:B------:R-:W-:Y:S02]  /*00e0*/  UMOV UR4, 0x400 ;  /* 0x0000040000047882 */ /* 0x000fe40000000000 */
[----:B------:R-:W-:-:S02]  /*00f0*/  UIADD3 UR5, UPT, UPT, UR4, 0x400, URZ ;  /* 0x0000040004057890 */ /* 0x000fc4000fffe0ff */
[----:B0-----:R-:W-:Y:S02]  /*0100*/  ULEA UR4, UR6, UR4, 0x18 ;  /* 0x0000000406047291 */ /* 0x001fe4000f8ec0ff */
[----:B------:R-:W-:-:S04]  /*0110*/  ULEA UR5, UR6, UR5, 0x18 ;  /* 0x0000000506057291 */ /* 0x000fc8000f8ec0ff */
[C---:B------:R-:W-:Y:S02]  /*0120*/  LEA R0, R6.reuse, UR4, 0x2 ;  /* 0x0000000406007c11 */ /* 0x040fe4000f8e10ff */
[----:B------:R-:W-:-:S03]  /*0130*/  LEA R6, R6, UR5, 0x2 ;  /* 0x0000000506067c11 */ /* 0x000fc6000f8e10ff */
[----:B--2---:R0:W-:Y:S04]  /*0140*/  @!P0 STS [R0], R3 ;  /* 0x0000000300008388 */ /* 0x0041e80000000800 */
[----:B---3--:R0:W-:Y:S01]  /*0150*/  @!P0 STS [R6], R5 ;  /* 0x0000000506008388 */ /* 0x0081e20000000800 */
[----:B------:R-:W-:Y:S06]  /*0160*/  BAR.SYNC.DEFER_BLOCKING 0x0 ;  /* 0x0000000000007b1d */ /* 0x000fec0000010000 */
[----:B------:R-:W-:Y:S05]  /*0170*/  @P0 EXIT ;  /* 0x000000000000094d */ /* 0x000fea0003800000 */
[----:B0-----:R-:W-:Y:S01]  /*0180*/  LDS R0, [R0] ;  /* 0x0000000000007984 */ /* 0x001fe20000000800 */
[----:B------:R-:W0:Y:S03]  /*0190*/  LDC.64 R2, c[0x0][0x390] ;  /* 0x0000e400ff027b82 */ /* 0x000e260000000a00 */
[----:B------:R-:W1:Y:S01]  /*01a0*/  LDS R5, [R6] ;  /* 0x0000000006057984 */ /* 0x000e620000000800 */
[----:B0-----:R-:W-:-:S04]  /*01b0*/  IMAD.WIDE R2, R7, 0x4, R2 ;  /* 0x0000000407027825 */ /* 0x001fc800078e0202 */
[----:B-1----:R-:W-:-:S05]  /*01c0*/  FADD R5, R0, R5 ;  /* 0x0000000500057221 */ /* 0x002fca0000000000 */
[----:B------:R-:W-:Y:S01]  /*01d0*/  STG.E desc[UR8][R2.64], R5 ;  /* 0x0000000502007986 */ /* 0x000fe2000c101908 */
[----:B------:R-:W-:Y:S05]  /*01e0*/  EXIT ;  /* 0x000000000000794d */ /* 0x000fea0003800000 */
.L_x_0:
[----:B------:R-:W-:-:S00]  /*01f0*/  BRA `(.L_x_0) ;  /* 0xfffffffc00fc7947 */ /* 0x000fc0000383ffff */
[----:B------:R-:W-:-:S00]  /*0200*/  NOP ;  /* 0x0000000000007918 */ /* 0x000fc00000000000 */
[----:B------:R-:W-:-:S00]  /*0210*/  NOP ;  /* 0x0000000000007918 */ /* 0x000fc00000000000 */
[----:B------:R-:W-:-:S00]  /*0220*/  NOP ;  /* 0x0000000000007918 */ /* 0x000fc00000000000 */
[----:B------:R-:W-:-:S00]  /*0230*/  NOP ;  /* 0x0000000000007918 */ /* 0x000fc00000000000 */
[----:B------:R-:W-:-:S00]  /*0240*/  NOP ;  /* 0x0000000000007918 */ /* 0x000fc00000000000 */
[----:B------:R-:W-:-:S00]  /*0250*/  NOP ;  /* 0x0000000000007918 */ /* 0x000fc00000000000 */
[----:B------:R-:W-:-:S00]  /*0260*/  NOP ;  /* 0x0000000000007918 */ /* 0x000fc00000000000 */
[----:B------:R-:W-:-:S00]  /*0270*/  NOP ;  /* 0x0000000000007918 */ /* 0x000fc00000000000 */
.L_x_1:


//--------------------- .nv.shared._Z24vector_add_shared_tilingPKfS0_Pfi --------------------------
	.section	.nv.shared._Z24vector_add_shared_tilingPKfS0_Pfi,"aw",@nobits
	.sectionflags	@""
	.align	4
.nv.shared._Z24vector_add_shared_tilingPKfS0_Pfi:
	.zero		3072


//--------------------- .nv.shared.reserved.0     --------------------------
	.section	.nv.shared.reserved.0,"aw",@nobits
	.weak		__nv_reservedSMEM_offset_0_alias
	.size		__nv_reservedSMEM_offset_0_alias, 0, 64
	.other		__nv_reservedSMEM_offset_0_alias,@"STO_CUDA_RESERVED_SHARED STV_DEFAULT"
__nv_reservedSMEM_offset_0_alias:
	.zero		0
	.zero		64


//--------------------- .nv.constant0._Z24vector_add_shared_tilingPKfS0_Pfi --------------------------
	.section	.nv.constant0._Z24vector_add_shared_tilingPKfS0_Pfi,"a",@progbits
	.sectionflags	@""
	.align	4
.nv.constant0._Z24vector_add_shared_tilingPKfS0_Pfi:
	.zero		924


//--------------------- SYMBOLS --------------------------

	.type		.nv.reservedSmem.offset0,@object
	.size		.nv.reservedSmem.offset0,0x4
	.type		.nv.reservedSmem.cap,@object
	.size		.nv.reservedSmem.cap,0x4
